	.headerflags	@"EF_CUDA_TEXMODE_UNIFIED EF_CUDA_64BIT_ADDRESS EF_CUDA_ACCELERATORS EF_CUDA_SM90 EF_CUDA_VIRTUAL_SM(EF_CUDA_SM90)"
	.elftype	@"ET_EXEC"


//--------------------- .nv.info                  --------------------------
	.section	.nv.info,"",@"SHT_CUDA_INFO"
	.align	4


	//----- nvinfo : EIATTR_REGCOUNT
	.align		4
        /*0000*/ 	.byte	0x04, 0x2f
        /*0002*/ 	.short	(.L_1 - .L_0)
	.align		4
.L_0:
        /*0004*/ 	.word	index@(triton_poi_fused_sum_3)
        /*0008*/ 	.word	0x00000024


	//----- nvinfo : EIATTR_MIN_STACK_SIZE
	.align		4
.L_1:
        /*000c*/ 	.byte	0x04, 0x12
        /*000e*/ 	.short	(.L_3 - .L_2)
	.align		4
.L_2:
        /*0010*/ 	.word	index@(triton_poi_fused_sum_3)
        /*0014*/ 	.word	0x00000000


	//----- nvinfo : EIATTR_FRAME_SIZE
	.align		4
.L_3:
        /*0018*/ 	.byte	0x04, 0x11
        /*001a*/ 	.short	(.L_5 - .L_4)
	.align		4
.L_4:
        /*001c*/ 	.word	index@(triton_poi_fused_sum_3)
        /*0020*/ 	.word	0x00000000


	//----- nvinfo : EIATTR_MIN_STACK_SIZE
	.align		4
.L_5:
        /*0024*/ 	.byte	0x04, 0x12
        /*0026*/ 	.short	(.L_7 - .L_6)
	.align		4
.L_6:
        /*0028*/ 	.word	index@(triton_poi_fused_sum_3)
        /*002c*/ 	.word	0x00000000
.L_7:


//--------------------- .nv.info.triton_poi_fused_sum_3 --------------------------
	.section	.nv.info.triton_poi_fused_sum_3,"",@"SHT_CUDA_INFO"
	.sectionflags	@""
	.align	4


	//----- nvinfo : EIATTR_CUDA_API_VERSION
	.align		4
        /*0000*/ 	.byte	0x04, 0x37
        /*0002*/ 	.short	(.L_9 - .L_8)
.L_8:
        /*0004*/ 	.word	0x0000007c


	//----- nvinfo : EIATTR_KPARAM_INFO
	.align		4
.L_9:
        /*0008*/ 	.byte	0x04, 0x17
        /*000a*/ 	.short	(.L_11 - .L_10)
.L_10:
        /*000c*/ 	.word	0x00000000
        /*0010*/ 	.short	0x0002
        /*0012*/ 	.short	0x0010
        /*0014*/ 	.byte	0x00, 0xf0, 0x11, 0x00


	//----- nvinfo : EIATTR_KPARAM_INFO
	.align		4
.L_11:
        /*0018*/ 	.byte	0x04, 0x17
        /*001a*/ 	.short	(.L_13 - .L_12)
.L_12:
        /*001c*/ 	.word	0x00000000
        /*0020*/ 	.short	0x0001
        /*0022*/ 	.short	0x0008
        /*0024*/ 	.byte	0x00, 0xf4, 0x21, 0x00


	//----- nvinfo : EIATTR_KPARAM_INFO
	.align		4
.L_13:
        /*0028*/ 	.byte	0x04, 0x17
        /*002a*/ 	.short	(.L_15 - .L_14)
.L_14:
        /*002c*/ 	.word	0x00000000
        /*0030*/ 	.short	0x0000
        /*0032*/ 	.short	0x0000
        /*0034*/ 	.byte	0x00, 0xf4, 0x21, 0x00


	//----- nvinfo : EIATTR_SPARSE_MMA_MASK
	.align		4
.L_15:
        /*0038*/ 	.byte	0x03, 0x50
        /*003a*/ 	.short	0x0000


	//----- nvinfo : EIATTR_MAXREG_COUNT
	.align		4
        /*003c*/ 	.byte	0x03, 0x1b
        /*003e*/ 	.short	0x00ff


	//----- nvinfo : EIATTR_EXIT_INSTR_OFFSETS
	.align		4
        /*0040*/ 	.byte	0x04, 0x1c
        /*0042*/ 	.short	(.L_17 - .L_16)


	//   ....[0]....
.L_16:
        /*0044*/ 	.word	0x000005d0


	//   ....[1]....
        /*0048*/ 	.word	0x000005f0


	//----- nvinfo : EIATTR_REQNTID
	.align		4
.L_17:
        /*004c*/ 	.byte	0x04, 0x10
        /*004e*/ 	.short	(.L_19 - .L_18)
.L_18:
        /*0050*/ 	.word	0x00000020
        /*0054*/ 	.word	0x00000001
        /*0058*/ 	.word	0x00000001


	//----- nvinfo : EIATTR_CBANK_PARAM_SIZE
	.align		4
.L_19:
        /*005c*/ 	.byte	0x03, 0x19
        /*005e*/ 	.short	0x0014


	//----- nvinfo : EIATTR_PARAM_CBANK
	.align		4
        /*0060*/ 	.byte	0x04, 0x0a
        /*0062*/ 	.short	(.L_21 - .L_20)
	.align		4
.L_20:
        /*0064*/ 	.word	index@(.nv.constant0.triton_poi_fused_sum_3)
        /*0068*/ 	.short	0x0210
        /*006a*/ 	.short	0x0014


	//----- nvinfo : EIATTR_SW_WAR
	.align		4
.L_21:
        /*006c*/ 	.byte	0x04, 0x36
        /*006e*/ 	.short	(.L_23 - .L_22)
.L_22:
        /*0070*/ 	.word	0x00000008
.L_23:


//--------------------- .nv.callgraph             --------------------------
	.section	.nv.callgraph,"",@"SHT_CUDA_CALLGRAPH"
	.align	4
	.sectionentsize	8
	.align		4
        /*0000*/ 	.word	0x00000000
	.align		4
        /*0004*/ 	.word	0xffffffff
	.align		4
        /*0008*/ 	.word	0x00000000
	.align		4
        /*000c*/ 	.word	0xfffffffe
	.align		4
        /*0010*/ 	.word	0x00000000
	.align		4
        /*0014*/ 	.word	0xfffffffd
	.align		4
        /*0018*/ 	.word	0x00000000
	.align		4
        /*001c*/ 	.word	0xfffffffc


//--------------------- .text.triton_poi_fused_sum_3 --------------------------
	.section	.text.triton_poi_fused_sum_3,"ax",@progbits
	.align	128
        .global         triton_poi_fused_sum_3
        .type           triton_poi_fused_sum_3,@function
        .size           triton_poi_fused_sum_3,(.L_x_1 - triton_poi_fused_sum_3)
        .other          triton_poi_fused_sum_3,@"STO_CUDA_ENTRY STV_DEFAULT"
triton_poi_fused_sum_3:
.text.triton_poi_fused_sum_3:
[----:B------:R-:W0:Y:S01]  /*0000*/  LDC R1, c[0x0][0x28] ;  /* 0x00000a00ff017b82 */ /* 0x000e220000000800 */
[----:B------:R-:W1:Y:S01]  /*0010*/  S2R R24, SR_TID.X ;  /* 0x0000000000187919 */ /* 0x000e620000002100 */
[----:B------:R-:W-:Y:S01]  /*0020*/  ULDC.64 UR4, c[0x0][0x208] ;  /* 0x0000820000047ab9 */ /* 0x000fe20000000a00 */
[----:B------:R-:W-:Y:S01]  /*0030*/  CS2R R6, SRZ ;  /* 0x0000000000067805 */ /* 0x000fe2000001ff00 */
[----:B------:R-:W2:Y:S01]  /*0040*/  S2R R3, SR_CTAID.X ;  /* 0x0000000000037919 */ /* 0x000ea20000002500 */
[----:B-1----:R-:W-:-:S04]  /*0050*/  LOP3.LUT R0, R24, 0xf, RZ, 0xc0, !PT ;  /* 0x0000000f18007812 */ /* 0x002fc800078ec0ff */
[----:B--2---:R-:W-:Y:S02]  /*0060*/  LEA R0, R3, R0, 0x4 ;  /* 0x0000000003007211 */ /* 0x004fe400078e20ff */
[----:B------:R-:W1:Y:S02]  /*0070*/  LDC.64 R2, c[0x0][0x210] ;  /* 0x00008400ff027b82 */ /* 0x000e640000000a00 */
[----:B------:R-:W-:Y:S02]  /*0080*/  SHF.R.S32.HI R5, RZ, 0x1f, R0 ;  /* 0x0000001fff057819 */ /* 0x000fe40000011400 */
[----:B------:R-:W-:Y:S02]  /*0090*/  ISETP.GE.AND P0, PT, R0, 0x10, PT ;  /* 0x000000100000780c */ /* 0x000fe40003f06270 */
[----:B------:R-:W-:-:S04]  /*00a0*/  LEA.HI R5, R5, R0, RZ, 0x2 ;  /* 0x0000000005057211 */ /* 0x000fc800078f10ff */
[C---:B------:R-:W-:Y:S02]  /*00b0*/  SHF.L.U32 R4, R5.reuse, 0x4, RZ ;  /* 0x0000000405047819 */ /* 0x040fe400000006ff */
[----:B------:R-:W-:Y:S02]  /*00c0*/  LOP3.LUT R5, R5, 0xfffffffc, RZ, 0xc0, !PT ;  /* 0xfffffffc05057812 */ /* 0x000fe400078ec0ff */
[----:B------:R-:W-:-:S04]  /*00d0*/  LOP3.LUT R4, R4, 0xffffffc0, RZ, 0xc0, !PT ;  /* 0xffffffc004047812 */ /* 0x000fc800078ec0ff */
[----:B------:R-:W-:Y:S02]  /*00e0*/  IADD3 R21, R4, R0, -R5 ;  /* 0x0000000004157210 */ /* 0x000fe40007ffe805 */
[----:B------:R-:W-:Y:S02]  /*00f0*/  CS2R R4, SRZ ;  /* 0x0000000000047805 */ /* 0x000fe4000001ff00 */
[----:B------:R-:W-:Y:S01]  /*0100*/  IADD3 R13, R21, 0x4, RZ ;  /* 0x00000004150d7810 */ /* 0x000fe20007ffe0ff */
[--C-:B-1----:R-:W-:Y:S01]  /*0110*/  IMAD.WIDE R10, R21, 0x4, R2.reuse ;  /* 0x00000004150a7825 */ /* 0x102fe200078e0202 */
[----:B------:R-:W-:Y:S02]  /*0120*/  IADD3 R15, R21, 0x8, RZ ;  /* 0x00000008150f7810 */ /* 0x000fe40007ffe0ff */
[----:B------:R-:W-:Y:S02]  /*0130*/  IADD3 R17, R21, 0xc, RZ ;  /* 0x0000000c15117810 */ /* 0x000fe40007ffe0ff */
[----:B------:R-:W-:Y:S01]  /*0140*/  IADD3 R19, R21, 0x10, RZ ;  /* 0x0000001015137810 */ /* 0x000fe20007ffe0ff */
[--C-:B------:R-:W-:Y:S01]  /*0150*/  IMAD.WIDE R12, R13, 0x4, R2.reuse ;  /* 0x000000040d0c7825 */ /* 0x100fe200078e0202 */
[----:B------:R-:W-:Y:S01]  /*0160*/  IADD3 R23, R21, 0x14, RZ ;  /* 0x0000001415177810 */ /* 0x000fe20007ffe0ff */
[----:B------:R1:W2:Y:S01]  /*0170*/  @!P0 LDG.E R4, desc[UR4][R10.64] ;  /* 0x000000040a048981 */ /* 0x0002a2000c1e1900 */
[----:B------:R-:W-:Y:S01]  /*0180*/  CS2R R8, SRZ ;  /* 0x0000000000087805 */ /* 0x000fe2000001ff00 */
[----:B------:R-:W-:Y:S01]  /*0190*/  IMAD.WIDE R14, R15, 0x4, R2 ;  /* 0x000000040f0e7825 */ /* 0x000fe200078e0202 */
[----:B------:R-:W-:Y:S01]  /*01a0*/  HFMA2.MMA R20, -RZ, RZ, 0, 0 ;  /* 0x00000000ff147435 */ /* 0x000fe200000001ff */
[----:B------:R3:W2:Y:S01]  /*01b0*/  @!P0 LDG.E R7, desc[UR4][R12.64] ;  /* 0x000000040c078981 */ /* 0x0006a2000c1e1900 */
[----:B------:R-:W-:Y:S01]  /*01c0*/  IADD3 R27, R21, 0x24, RZ ;  /* 0x00000024151b7810 */ /* 0x000fe20007ffe0ff */
[----:B------:R-:W-:-:S02]  /*01d0*/  HFMA2.MMA R26, -RZ, RZ, 0, 0 ;  /* 0x00000000ff1a7435 */ /* 0x000fc400000001ff */
[----:B------:R4:W5:Y:S01]  /*01e0*/  @!P0 LDG.E R5, desc[UR4][R14.64] ;  /* 0x000000040e058981 */ /* 0x000962000c1e1900 */
[----:B-1----:R-:W-:-:S04]  /*01f0*/  IMAD.WIDE R10, R17, 0x4, R2 ;  /* 0x00000004110a7825 */ /* 0x002fc800078e0202 */
[--C-:B------:R-:W-:Y:S01]  /*0200*/  IMAD.WIDE R16, R19, 0x4, R2.reuse ;  /* 0x0000000413107825 */ /* 0x100fe200078e0202 */
[----:B---3--:R-:W-:Y:S01]  /*0210*/  IADD3 R13, R21, 0x1c, RZ ;  /* 0x0000001c150d7810 */ /* 0x008fe20007ffe0ff */
[----:B------:R1:W3:Y:S02]  /*0220*/  @!P0 LDG.E R6, desc[UR4][R10.64] ;  /* 0x000000040a068981 */ /* 0x0002e4000c1e1900 */
[--C-:B------:R-:W-:Y:S01]  /*0230*/  IMAD.WIDE R18, R23, 0x4, R2.reuse ;  /* 0x0000000417127825 */ /* 0x100fe200078e0202 */
[----:B------:R-:W-:Y:S01]  /*0240*/  IADD3 R23, R21, 0x18, RZ ;  /* 0x0000001815177810 */ /* 0x000fe20007ffe0ff */
[----:B------:R1:W3:Y:S01]  /*0250*/  @!P0 LDG.E R8, desc[UR4][R16.64] ;  /* 0x0000000410088981 */ /* 0x0002e2000c1e1900 */
[----:B------:R-:W-:Y:S01]  /*0260*/  IADD3 R29, R21, 0x28, RZ ;  /* 0x00000028151d7810 */ /* 0x000fe20007ffe0ff */
[----:B----4-:R-:W-:Y:S01]  /*0270*/  VIADD R15, R21, 0x20 ;  /* 0x00000020150f7836 */ /* 0x010fe20000000000 */
[----:B------:R-:W-:Y:S01]  /*0280*/  MOV R25, RZ ;  /* 0x000000ff00197202 */ /* 0x000fe20000000f00 */
[----:B------:R-:W-:Y:S01]  /*0290*/  IMAD.MOV.U32 R22, RZ, RZ, RZ ;  /* 0x000000ffff167224 */ /* 0x000fe200078e00ff */
[----:B------:R4:W3:Y:S01]  /*02a0*/  @!P0 LDG.E R9, desc[UR4][R18.64] ;  /* 0x0000000412098981 */ /* 0x0008e2000c1e1900 */
[--C-:B-1----:R-:W-:Y:S01]  /*02b0*/  IMAD.WIDE R10, R23, 0x4, R2.reuse ;  /* 0x00000004170a7825 */ /* 0x102fe200078e0202 */
[----:B------:R-:W-:Y:S01]  /*02c0*/  MOV R28, RZ ;  /* 0x000000ff001c7202 */ /* 0x000fe20000000f00 */
[----:B------:R-:W-:Y:S01]  /*02d0*/  HFMA2.MMA R30, -RZ, RZ, 0, 0 ;  /* 0x00000000ff1e7435 */ /* 0x000fe200000001ff */
[----:B------:R-:W-:Y:S01]  /*02e0*/  IADD3 R31, R21, 0x34, RZ ;  /* 0x00000034151f7810 */ /* 0x000fe20007ffe0ff */
[--C-:B------:R-:W-:Y:S01]  /*02f0*/  IMAD.WIDE R12, R13, 0x4, R2.reuse ;  /* 0x000000040d0c7825 */ /* 0x100fe200078e0202 */
[----:B------:R1:W3:Y:S03]  /*0300*/  @!P0 LDG.E R20, desc[UR4][R10.64] ;  /* 0x000000040a148981 */ /* 0x0002e6000c1e1900 */
[--C-:B------:R-:W-:Y:S01]  /*0310*/  IMAD.WIDE R14, R15, 0x4, R2.reuse ;  /* 0x000000040f0e7825 */ /* 0x100fe200078e0202 */
[----:B------:R1:W3:Y:S03]  /*0320*/  @!P0 LDG.E R22, desc[UR4][R12.64] ;  /* 0x000000040c168981 */ /* 0x0002e6000c1e1900 */
[--C-:B0-----:R-:W-:Y:S01]  /*0330*/  IMAD.WIDE R16, R27, 0x4, R2.reuse ;  /* 0x000000041b107825 */ /* 0x101fe200078e0202 */
[----:B------:R0:W3:Y:S03]  /*0340*/  @!P0 LDG.E R25, desc[UR4][R14.64] ;  /* 0x000000040e198981 */ /* 0x0000e6000c1e1900 */
[----:B----4-:R-:W-:Y:S01]  /*0350*/  IMAD.WIDE R18, R29, 0x4, R2 ;  /* 0x000000041d127825 */ /* 0x010fe200078e0202 */
[----:B------:R-:W-:-:S03]  /*0360*/  HFMA2.MMA R23, -RZ, RZ, 0, 0 ;  /* 0x00000000ff177435 */ /* 0x000fc600000001ff */
[----:B------:R-:W-:Y:S01]  /*0370*/  VIADD R27, R21, 0x30 ;  /* 0x00000030151b7836 */ /* 0x000fe20000000000 */
[----:B------:R-:W-:Y:S01]  /*0380*/  MOV R29, RZ ;  /* 0x000000ff001d7202 */ /* 0x000fe20000000f00 */
[----:B------:R-:W4:Y:S01]  /*0390*/  @!P0 LDG.E R26, desc[UR4][R16.64] ;  /* 0x00000004101a8981 */ /* 0x000f22000c1e1900 */
[----:B-1----:R-:W-:Y:S01]  /*03a0*/  IADD3 R11, R21, 0x2c, RZ ;  /* 0x0000002c150b7810 */ /* 0x002fe20007ffe0ff */
[--C-:B------:R-:W-:Y:S01]  /*03b0*/  IMAD.WIDE R12, R27, 0x4, R2.reuse ;  /* 0x000000041b0c7825 */ /* 0x100fe200078e0202 */
[----:B------:R-:W-:Y:S01]  /*03c0*/  IADD3 R33, R21, 0x38, RZ ;  /* 0x0000003815217810 */ /* 0x000fe20007ffe0ff */
[----:B------:R1:W4:Y:S02]  /*03d0*/  @!P0 LDG.E R28, desc[UR4][R18.64] ;  /* 0x00000004121c8981 */ /* 0x000324000c1e1900 */
[--C-:B0-----:R-:W-:Y:S01]  /*03e0*/  IMAD.WIDE R14, R31, 0x4, R2.reuse ;  /* 0x000000041f0e7825 */ /* 0x101fe200078e0202 */
[----:B------:R-:W-:Y:S01]  /*03f0*/  MOV R32, RZ ;  /* 0x000000ff00207202 */ /* 0x000fe20000000f00 */
[----:B------:R-:W4:Y:S02]  /*0400*/  @!P0 LDG.E R29, desc[UR4][R12.64] ;  /* 0x000000040c1d8981 */ /* 0x000f24000c1e1900 */
[----:B------:R-:W-:-:S02]  /*0410*/  IMAD.WIDE R10, R11, 0x4, R2 ;  /* 0x000000040b0a7825 */ /* 0x000fc400078e0202 */
[----:B------:R-:W4:Y:S01]  /*0420*/  @!P0 LDG.E R30, desc[UR4][R14.64] ;  /* 0x000000040e1e8981 */ /* 0x000f22000c1e1900 */
[----:B-1----:R-:W-:Y:S01]  /*0430*/  IADD3 R19, R21, 0x3c, RZ ;  /* 0x0000003c15137810 */ /* 0x002fe20007ffe0ff */
[----:B------:R-:W-:Y:S01]  /*0440*/  HFMA2.MMA R21, -RZ, RZ, 0, 0 ;  /* 0x00000000ff157435 */ /* 0x000fe200000001ff */
[--C-:B------:R-:W-:Y:S01]  /*0450*/  IMAD.WIDE R16, R33, 0x4, R2.reuse ;  /* 0x0000000421107825 */ /* 0x100fe200078e0202 */
[----:B------:R-:W4:Y:S03]  /*0460*/  @!P0 LDG.E R23, desc[UR4][R10.64] ;  /* 0x000000040a178981 */ /* 0x000f26000c1e1900 */
[----:B------:R-:W-:Y:S01]  /*0470*/  IMAD.WIDE R18, R19, 0x4, R2 ;  /* 0x0000000413127825 */ /* 0x000fe200078e0202 */
[----:B------:R-:W4:Y:S01]  /*0480*/  @!P0 LDG.E R32, desc[UR4][R16.64] ;  /* 0x0000000410208981 */ /* 0x000f22000c1e1900 */
[----:B------:R-:W0:Y:S03]  /*0490*/  LDC.64 R2, c[0x0][0x218] ;  /* 0x00008600ff027b82 */ /* 0x000e260000000a00 */
[----:B------:R-:W4:Y:S01]  /*04a0*/  @!P0 LDG.E R21, desc[UR4][R18.64] ;  /* 0x0000000412158981 */ /* 0x000f22000c1e1900 */
[----:B------:R-:W-:-:S04]  /*04b0*/  LOP3.LUT P0, RZ, R24, 0x10, RZ, 0xc0, !PT ;  /* 0x0000001018ff7812 */ /* 0x000fc8000780c0ff */
[C---:B------:R-:W-:Y:S01]  /*04c0*/  ISETP.LT.AND P0, PT, R0.reuse, 0x10, !P0 ;  /* 0x000000100000780c */ /* 0x040fe20004701270 */
[----:B0-----:R-:W-:-:S04]  /*04d0*/  IMAD.WIDE R2, R0, 0x4, R2 ;  /* 0x0000000400027825 */ /* 0x001fc800078e0202 */
[----:B--2---:R-:W-:-:S04]  /*04e0*/  FADD R4, R7, R4 ;  /* 0x0000000407047221 */ /* 0x004fc80000000000 */
[----:B-----5:R-:W-:-:S04]  /*04f0*/  FADD R5, R4, R5 ;  /* 0x0000000504057221 */ /* 0x020fc80000000000 */
[----:B---3--:R-:W-:Y:S01]  /*0500*/  FADD R5, R5, R6 ;  /* 0x0000000605057221 */ /* 0x008fe20000000000 */
[----:B------:R-:W-:-:S04]  /*0510*/  FADD R9, R9, R8 ;  /* 0x0000000809097221 */ /* 0x000fc80000000000 */
[----:B------:R-:W-:-:S04]  /*0520*/  FADD R9, R9, R20 ;  /* 0x0000001409097221 */ /* 0x000fc80000000000 */
[----:B------:R-:W-:-:S04]  /*0530*/  FADD R22, R9, R22 ;  /* 0x0000001609167221 */ /* 0x000fc80000000000 */
[----:B------:R-:W-:Y:S01]  /*0540*/  FADD R5, R5, R22 ;  /* 0x0000001605057221 */ /* 0x000fe20000000000 */
[----:B----4-:R-:W-:-:S04]  /*0550*/  FADD R25, R26, R25 ;  /* 0x000000191a197221 */ /* 0x010fc80000000000 */
[----:B------:R-:W-:Y:S01]  /*0560*/  FADD R28, R25, R28 ;  /* 0x0000001c191c7221 */ /* 0x000fe20000000000 */
[----:B------:R-:W-:-:S03]  /*0570*/  FADD R29, R30, R29 ;  /* 0x0000001d1e1d7221 */ /* 0x000fc60000000000 */
[----:B------:R-:W-:Y:S01]  /*0580*/  FADD R28, R28, R23 ;  /* 0x000000171c1c7221 */ /* 0x000fe20000000000 */
[----:B------:R-:W-:-:S03]  /*0590*/  FADD R32, R29, R32 ;  /* 0x000000201d207221 */ /* 0x000fc60000000000 */
[----:B------:R-:W-:Y:S01]  /*05a0*/  FADD R28, R5, R28 ;  /* 0x0000001c051c7221 */ /* 0x000fe20000000000 */
[----:B------:R-:W-:-:S04]  /*05b0*/  FADD R21, R32, R21 ;  /* 0x0000001520157221 */ /* 0x000fc80000000000 */
[----:B------:R-:W-:Y:S01]  /*05c0*/  FADD R21, R21, R28 ;  /* 0x0000001c15157221 */ /* 0x000fe20000000000 */
[----:B------:R-:W-:Y:S06]  /*05d0*/  @!P0 EXIT ;  /* 0x000000000000894d */ /* 0x000fec0003800000 */
[----:B------:R-:W-:Y:S01]  /*05e0*/  STG.E desc[UR4][R2.64], R21 ;  /* 0x0000001502007986 */ /* 0x000fe2000c101904 */
[----:B------:R-:W-:Y:S05]  /*05f0*/  EXIT ;  /* 0x000000000000794d */ /* 0x000fea0003800000 */
.L_x_0:
[----:B------:R-:W-:-:S00]  /*0600*/  BRA `(.L_x_0) ;  /* 0xfffffffc00fc7947 */ /* 0x000fc0000383ffff */
[----:B------:R-:W-:-:S00]  /*0610*/  NOP ;  /* 0x0000000000007918 */ /* 0x000fc00000000000 */
        /* <DEDUP_REMOVED lines=14> */
.L_x_1:


//--------------------- .nv.constant0.triton_poi_fused_sum_3 --------------------------
	.section	.nv.constant0.triton_poi_fused_sum_3,"a",@progbits
	.sectionflags	@""
	.align	4
.nv.constant0.triton_poi_fused_sum_3:
	.zero		548
